//
// Generated by NVIDIA NVVM Compiler
//
// Compiler Build ID: CL-36424714
// Cuda compilation tools, release 13.0, V13.0.88
// Based on NVVM 20.0.0
//

.version 9.0
.target sm_100
.address_size 64

	// .globl	_Z19bitonic_sort_kernelPiiii
.extern .shared .align 16 .b8 shared_arr[];

.visible .entry _Z19bitonic_sort_kernelPiiii(
	.param .u64 .ptr .align 1 _Z19bitonic_sort_kernelPiiii_param_0,
	.param .u32 _Z19bitonic_sort_kernelPiiii_param_1,
	.param .u32 _Z19bitonic_sort_kernelPiiii_param_2,
	.param .u32 _Z19bitonic_sort_kernelPiiii_param_3
)
{
	.reg .pred 	%p<6>;
	.reg .b32 	%r<20>;
	.reg .b64 	%rd<7>;

	ld.param.u64 	%rd3, [_Z19bitonic_sort_kernelPiiii_param_0];
	ld.param.u32 	%r5, [_Z19bitonic_sort_kernelPiiii_param_1];
	ld.param.u32 	%r6, [_Z19bitonic_sort_kernelPiiii_param_2];
	ld.param.u32 	%r7, [_Z19bitonic_sort_kernelPiiii_param_3];
	mov.u32 	%r8, %ctaid.x;
	mov.u32 	%r9, %ntid.x;
	mov.u32 	%r10, %tid.x;
	mad.lo.s32 	%r1, %r8, %r9, %r10;
	shr.u32 	%r11, %r7, 31;
	add.s32 	%r12, %r7, %r11;
	shr.s32 	%r13, %r12, 1;
	setp.ge.s32 	%p1, %r1, %r13;
	@%p1 bra 	$L__BB0_4;
	rem.s32 	%r14, %r1, %r6;
	sub.s32 	%r15, %r1, %r14;
	shl.b32 	%r16, %r15, 1;
	add.s32 	%r2, %r16, %r14;
	add.s32 	%r17, %r2, %r6;
	setp.ge.s32 	%p2, %r17, %r7;
	@%p2 bra 	$L__BB0_4;
	div.s32 	%r18, %r1, %r5;
	cvta.to.global.u64 	%rd4, %rd3;
	mul.wide.s32 	%rd5, %r2, 4;
	add.s64 	%rd1, %rd4, %rd5;
	ld.global.u32 	%r3, [%rd1];
	mul.wide.s32 	%rd6, %r6, 4;
	add.s64 	%rd2, %rd1, %rd6;
	ld.global.u32 	%r4, [%rd2];
	and.b32  	%r19, %r18, 1;
	setp.eq.b32 	%p3, %r19, 1;
	setp.le.s32 	%p4, %r3, %r4;
	xor.pred  	%p5, %p4, %p3;
	@%p5 bra 	$L__BB0_4;
	st.global.u32 	[%rd1], %r4;
	st.global.u32 	[%rd2], %r3;
$L__BB0_4:
	ret;

}
	// .globl	_Z26bitonic_sort_shared_kernelPiiii
.visible .entry _Z26bitonic_sort_shared_kernelPiiii(
	.param .u64 .ptr .align 1 _Z26bitonic_sort_shared_kernelPiiii_param_0,
	.param .u32 _Z26bitonic_sort_shared_kernelPiiii_param_1,
	.param .u32 _Z26bitonic_sort_shared_kernelPiiii_param_2,
	.param .u32 _Z26bitonic_sort_shared_kernelPiiii_param_3
)
{
	.reg .pred 	%p<14>;
	.reg .b32 	%r<38>;
	.reg .b64 	%rd<9>;

	ld.param.u64 	%rd2, [_Z26bitonic_sort_shared_kernelPiiii_param_0];
	ld.param.u32 	%r16, [_Z26bitonic_sort_shared_kernelPiiii_param_1];
	ld.param.u32 	%r37, [_Z26bitonic_sort_shared_kernelPiiii_param_2];
	ld.param.u32 	%r18, [_Z26bitonic_sort_shared_kernelPiiii_param_3];
	cvta.to.global.u64 	%rd3, %rd2;
	mov.u32 	%r19, %ctaid.x;
	mov.u32 	%r1, %ntid.x;
	mov.u32 	%r2, %tid.x;
	mad.lo.s32 	%r3, %r19, %r1, %r2;
	setp.ge.s32 	%p1, %r3, %r18;
	mul.wide.s32 	%rd4, %r3, 4;
	add.s64 	%rd1, %rd3, %rd4;
	shl.b32 	%r20, %r2, 2;
	mov.u32 	%r21, shared_arr;
	add.s32 	%r4, %r21, %r20;
	shl.b32 	%r5, %r1, 2;
	add.s32 	%r6, %r4, %r5;
	@%p1 bra 	$L__BB1_3;
	ld.global.u32 	%r22, [%rd1];
	st.shared.u32 	[%r4], %r22;
	add.s32 	%r23, %r3, %r1;
	setp.ge.s32 	%p2, %r23, %r18;
	@%p2 bra 	$L__BB1_3;
	cvt.u64.u32 	%rd5, %r5;
	add.s64 	%rd6, %rd1, %rd5;
	ld.global.u32 	%r24, [%rd6];
	st.shared.u32 	[%r6], %r24;
$L__BB1_3:
	bar.sync 	0;
	setp.lt.s32 	%p3, %r37, %r1;
	@%p3 bra 	$L__BB1_10;
	shr.u32 	%r7, %r1, 1;
	shl.b32 	%r8, %r1, 1;
	div.s32 	%r29, %r3, %r16;
	and.b32  	%r33, %r29, 1;
$L__BB1_5:
	setp.ge.u32 	%p4, %r2, %r7;
	@%p4 bra 	$L__BB1_9;
	setp.ge.s32 	%p5, %r3, %r18;
	rem.u32 	%r25, %r2, %r37;
	sub.s32 	%r26, %r2, %r25;
	shl.b32 	%r27, %r26, 1;
	add.s32 	%r10, %r27, %r25;
	add.s32 	%r28, %r10, %r37;
	setp.ge.s32 	%p6, %r28, %r8;
	or.pred  	%p7, %p5, %p6;
	@%p7 bra 	$L__BB1_9;
	shl.b32 	%r30, %r10, 2;
	add.s32 	%r11, %r21, %r30;
	ld.shared.u32 	%r12, [%r11];
	shl.b32 	%r32, %r37, 2;
	add.s32 	%r13, %r11, %r32;
	ld.shared.u32 	%r14, [%r13];
	setp.eq.b32 	%p8, %r33, 1;
	setp.le.s32 	%p9, %r12, %r14;
	xor.pred  	%p10, %p9, %p8;
	@%p10 bra 	$L__BB1_9;
	st.shared.u32 	[%r11], %r14;
	st.shared.u32 	[%r13], %r12;
$L__BB1_9:
	bar.sync 	0;
	shr.u32 	%r37, %r37, 1;
	setp.ge.u32 	%p11, %r37, %r1;
	@%p11 bra 	$L__BB1_5;
$L__BB1_10:
	setp.ge.s32 	%p12, %r3, %r18;
	@%p12 bra 	$L__BB1_13;
	ld.shared.u32 	%r34, [%r4];
	st.global.u32 	[%rd1], %r34;
	add.s32 	%r35, %r3, %r1;
	setp.ge.s32 	%p13, %r35, %r18;
	@%p13 bra 	$L__BB1_13;
	ld.shared.u32 	%r36, [%r6];
	cvt.u64.u32 	%rd7, %r5;
	add.s64 	%rd8, %rd1, %rd7;
	st.global.u32 	[%rd8], %r36;
$L__BB1_13:
	ret;

}


// ===== COMPILED SASS (sm_100) =====

	.target	sm_100

	.elftype	@"ET_EXEC"


//--------------------- .note.nv.tkinfo           --------------------------
	.section	.note.nv.tkinfo,"",@"SHT_NOTE"
	.sectionflags	@"SHF_NOTE_NV_TKINFO"
	.tkinfo
        /*0018*/ 	.word	0x00000002
        /*0030*/ 	.string	""
        /*0030*/ 	.string	"ptxas"
        /*0030*/ 	.string	"Cuda compilation tools, release 13.0, V13.0.88"
        /*0030*/ 	.string	"Build cuda_13.0.r13.0/compiler.36424714_0"
        /*0030*/ 	.string	"-arch sm_100 -m 64 "



//--------------------- .note.nv.cuinfo           --------------------------
	.section	.note.nv.cuinfo,"",@"SHT_NOTE"
	.sectionflags	@"SHF_NOTE_NV_CUINFO"
        /*0018*/ 	.short	0x0002
        /*001a*/ 	.short	0x0064
        /*001c*/ 	.short	0x0082
	.zero		2


//--------------------- .nv.info                  --------------------------
	.section	.nv.info,"",@"SHT_CUDA_INFO"
	.align	4


	//----- nvinfo : EIATTR_REGCOUNT
	.align		4
        /*0000*/ 	.byte	0x04, 0x2f
        /*0002*/ 	.short	(.L_1 - .L_0)
	.align		4
.L_0:
        /*0004*/ 	.word	index@(_Z19bitonic_sort_kernelPiiii)
        /*0008*/ 	.word	0x00000014


	//----- nvinfo : EIATTR_FRAME_SIZE
	.align		4
.L_1:
        /*000c*/ 	.byte	0x04, 0x11
        /*000e*/ 	.short	(.L_3 - .L_2)
	.align		4
.L_2:
        /*0010*/ 	.word	index@(_Z19bitonic_sort_kernelPiiii)
        /*0014*/ 	.word	0x00000000


	//----- nvinfo : EIATTR_REGCOUNT
	.align		4
.L_3:
        /*0018*/ 	.byte	0x04, 0x2f
        /*001a*/ 	.short	(.L_5 - .L_4)
	.align		4
.L_4:
        /*001c*/ 	.word	index@(_Z26bitonic_sort_shared_kernelPiiii)
        /*0020*/ 	.word	0x00000010


	//----- nvinfo : EIATTR_FRAME_SIZE
	.align		4
.L_5:
        /*0024*/ 	.byte	0x04, 0x11
        /*0026*/ 	.short	(.L_7 - .L_6)
	.align		4
.L_6:
        /*0028*/ 	.word	index@(_Z26bitonic_sort_shared_kernelPiiii)
        /*002c*/ 	.word	0x00000000


	//----- nvinfo : EIATTR_MIN_STACK_SIZE
	.align		4
.L_7:
        /*0030*/ 	.byte	0x04, 0x12
        /*0032*/ 	.short	(.L_9 - .L_8)
	.align		4
.L_8:
        /*0034*/ 	.word	index@(_Z26bitonic_sort_shared_kernelPiiii)
        /*0038*/ 	.word	0x00000000


	//----- nvinfo : EIATTR_MIN_STACK_SIZE
	.align		4
.L_9:
        /*003c*/ 	.byte	0x04, 0x12
        /*003e*/ 	.short	(.L_11 - .L_10)
	.align		4
.L_10:
        /*0040*/ 	.word	index@(_Z19bitonic_sort_kernelPiiii)
        /*0044*/ 	.word	0x00000000
.L_11:


//--------------------- .nv.compat                --------------------------
	.section	.nv.compat,"",@"SHT_CUDA_COMPAT_INFO"
	.align	4
        /*0000*/ 	.byte	0x02, 0x09, 0x00, 0x00, 0x02, 0x02, 0x01, 0x00, 0x02, 0x05, 0x05, 0x00, 0x03, 0x07, 0x01, 0x01
        /*0010*/ 	.byte	0x02, 0x03, 0x00, 0x00, 0x02, 0x06, 0x01, 0x00, 0x04, 0x0b, 0x08, 0x00, 0x09, 0x00, 0x00, 0x00
        /*0020*/ 	.byte	0x00, 0x00, 0x00, 0x00


//--------------------- .nv.info._Z26bitonic_sort_shared_kernelPiiii --------------------------
	.section	.nv.info._Z26bitonic_sort_shared_kernelPiiii,"",@"SHT_CUDA_INFO"
	.sectionflags	@""
	.align	4


	//----- nvinfo : EIATTR_CUDA_API_VERSION
	.align		4
        /*0000*/ 	.byte	0x04, 0x37
        /*0002*/ 	.short	(.L_13 - .L_12)
.L_12:
        /*0004*/ 	.word	0x00000082


	//----- nvinfo : EIATTR_KPARAM_INFO
	.align		4
.L_13:
        /*0008*/ 	.byte	0x04, 0x17
        /*000a*/ 	.short	(.L_15 - .L_14)
.L_14:
        /*000c*/ 	.word	0x00000000
        /*0010*/ 	.short	0x0003
        /*0012*/ 	.short	0x0010
        /*0014*/ 	.byte	0x00, 0xf0, 0x11, 0x00


	//----- nvinfo : EIATTR_KPARAM_INFO
	.align		4
.L_15:
        /*0018*/ 	.byte	0x04, 0x17
        /*001a*/ 	.short	(.L_17 - .L_16)
.L_16:
        /*001c*/ 	.word	0x00000000
        /*0020*/ 	.short	0x0002
        /*0022*/ 	.short	0x000c
        /*0024*/ 	.byte	0x00, 0xf0, 0x11, 0x00


	//----- nvinfo : EIATTR_KPARAM_INFO
	.align		4
.L_17:
        /*0028*/ 	.byte	0x04, 0x17
        /*002a*/ 	.short	(.L_19 - .L_18)
.L_18:
        /*002c*/ 	.word	0x00000000
        /*0030*/ 	.short	0x0001
        /*0032*/ 	.short	0x0008
        /*0034*/ 	.byte	0x00, 0xf0, 0x11, 0x00


	//----- nvinfo : EIATTR_KPARAM_INFO
	.align		4
.L_19:
        /*0038*/ 	.byte	0x04, 0x17
        /*003a*/ 	.short	(.L_21 - .L_20)
.L_20:
        /*003c*/ 	.word	0x00000000
        /*0040*/ 	.short	0x0000
        /*0042*/ 	.short	0x0000
        /*0044*/ 	.byte	0x00, 0xf5, 0x21, 0x00


	//----- nvinfo : EIATTR_SPARSE_MMA_MASK
	.align		4
.L_21:
        /*0048*/ 	.byte	0x03, 0x50
        /*004a*/ 	.short	0x0000


	//----- nvinfo : EIATTR_MAXREG_COUNT
	.align		4
        /*004c*/ 	.byte	0x03, 0x1b
        /*004e*/ 	.short	0x00ff


	//----- nvinfo : EIATTR_NUM_BARRIERS
	.align		4
        /*0050*/ 	.byte	0x02, 0x4c
        /*0052*/ 	.byte	0x01
	.zero		1


	//----- nvinfo : EIATTR_MERCURY_ISA_VERSION
	.align		4
        /*0054*/ 	.byte	0x03, 0x5f
        /*0056*/ 	.short	0x0101


	//----- nvinfo : EIATTR_VRC_CTA_INIT_COUNT
	.align		4
        /*0058*/ 	.byte	0x02, 0x4a
	.zero		1
	.zero		1


	//----- nvinfo : EIATTR_EXIT_INSTR_OFFSETS
	.align		4
        /*005c*/ 	.byte	0x04, 0x1c
        /*005e*/ 	.short	(.L_23 - .L_22)


	//   ....[0]....
.L_22:
        /*0060*/ 	.word	0x00000660


	//   ....[1]....
        /*0064*/ 	.word	0x000006b0


	//   ....[2]....
        /*0068*/ 	.word	0x00000700


	//----- nvinfo : EIATTR_CRS_STACK_SIZE
	.align		4
.L_23:
        /*006c*/ 	.byte	0x04, 0x1e
        /*006e*/ 	.short	(.L_25 - .L_24)
.L_24:
        /*0070*/ 	.word	0x00000000


	//----- nvinfo : EIATTR_CBANK_PARAM_SIZE
	.align		4
.L_25:
        /*0074*/ 	.byte	0x03, 0x19
        /*0076*/ 	.short	0x0014


	//----- nvinfo : EIATTR_PARAM_CBANK
	.align		4
        /*0078*/ 	.byte	0x04, 0x0a
        /*007a*/ 	.short	(.L_27 - .L_26)
	.align		4
.L_26:
        /*007c*/ 	.word	index@(.nv.constant0._Z26bitonic_sort_shared_kernelPiiii)
        /*0080*/ 	.short	0x0380
        /*0082*/ 	.short	0x0014


	//----- nvinfo : EIATTR_SW_WAR
	.align		4
.L_27:
        /*0084*/ 	.byte	0x04, 0x36
        /*0086*/ 	.short	(.L_29 - .L_28)
.L_28:
        /*0088*/ 	.word	0x00000008
.L_29:


//--------------------- .nv.info._Z19bitonic_sort_kernelPiiii --------------------------
	.section	.nv.info._Z19bitonic_sort_kernelPiiii,"",@"SHT_CUDA_INFO"
	.sectionflags	@""
	.align	4


	//----- nvinfo : EIATTR_CUDA_API_VERSION
	.align		4
        /*0000*/ 	.byte	0x04, 0x37
        /*0002*/ 	.short	(.L_31 - .L_30)
.L_30:
        /*0004*/ 	.word	0x00000082


	//----- nvinfo : EIATTR_KPARAM_INFO
	.align		4
.L_31:
        /*0008*/ 	.byte	0x04, 0x17
        /*000a*/ 	.short	(.L_33 - .L_32)
.L_32:
        /*000c*/ 	.word	0x00000000
        /*0010*/ 	.short	0x0003
        /*0012*/ 	.short	0x0010
        /*0014*/ 	.byte	0x00, 0xf0, 0x11, 0x00


	//----- nvinfo : EIATTR_KPARAM_INFO
	.align		4
.L_33:
        /*0018*/ 	.byte	0x04, 0x17
        /*001a*/ 	.short	(.L_35 - .L_34)
.L_34:
        /*001c*/ 	.word	0x00000000
        /*0020*/ 	.short	0x0002
        /*0022*/ 	.short	0x000c
        /*0024*/ 	.byte	0x00, 0xf0, 0x11, 0x00


	//----- nvinfo : EIATTR_KPARAM_INFO
	.align		4
.L_35:
        /*0028*/ 	.byte	0x04, 0x17
        /*002a*/ 	.short	(.L_37 - .L_36)
.L_36:
        /*002c*/ 	.word	0x00000000
        /*0030*/ 	.short	0x0001
        /*0032*/ 	.short	0x0008
        /*0034*/ 	.byte	0x00, 0xf0, 0x11, 0x00


	//----- nvinfo : EIATTR_KPARAM_INFO
	.align		4
.L_37:
        /*0038*/ 	.byte	0x04, 0x17
        /*003a*/ 	.short	(.L_39 - .L_38)
.L_38:
        /*003c*/ 	.word	0x00000000
        /*0040*/ 	.short	0x0000
        /*0042*/ 	.short	0x0000
        /*0044*/ 	.byte	0x00, 0xf5, 0x21, 0x00


	//----- nvinfo : EIATTR_SPARSE_MMA_MASK
	.align		4
.L_39:
        /*0048*/ 	.byte	0x03, 0x50
        /*004a*/ 	.short	0x0000


	//----- nvinfo : EIATTR_MAXREG_COUNT
	.align		4
        /*004c*/ 	.byte	0x03, 0x1b
        /*004e*/ 	.short	0x00ff


	//----- nvinfo : EIATTR_MERCURY_ISA_VERSION
	.align		4
        /*0050*/ 	.byte	0x03, 0x5f
        /*0052*/ 	.short	0x0101


	//----- nvinfo : EIATTR_VRC_CTA_INIT_COUNT
	.align		4
        /*0054*/ 	.byte	0x02, 0x4a
	.zero		1
	.zero		1


	//----- nvinfo : EIATTR_EXIT_INSTR_OFFSETS
	.align		4
        /*0058*/ 	.byte	0x04, 0x1c
        /*005a*/ 	.short	(.L_41 - .L_40)


	//   ....[0]....
.L_40:
        /*005c*/ 	.word	0x00000090


	//   ....[1]....
        /*0060*/ 	.word	0x00000240


	//   ....[2]....
        /*0064*/ 	.word	0x00000450


	//   ....[3]....
        /*0068*/ 	.word	0x00000480


	//----- nvinfo : EIATTR_CBANK_PARAM_SIZE
	.align		4
.L_41:
        /*006c*/ 	.byte	0x03, 0x19
        /*006e*/ 	.short	0x0014


	//----- nvinfo : EIATTR_PARAM_CBANK
	.align		4
        /*0070*/ 	.byte	0x04, 0x0a
        /*0072*/ 	.short	(.L_43 - .L_42)
	.align		4
.L_42:
        /*0074*/ 	.word	index@(.nv.constant0._Z19bitonic_sort_kernelPiiii)
        /*0078*/ 	.short	0x0380
        /*007a*/ 	.short	0x0014


	//----- nvinfo : EIATTR_SW_WAR
	.align		4
.L_43:
        /*007c*/ 	.byte	0x04, 0x36
        /*007e*/ 	.short	(.L_45 - .L_44)
.L_44:
        /*0080*/ 	.word	0x00000008
.L_45:


//--------------------- .nv.callgraph             --------------------------
	.section	.nv.callgraph,"",@"SHT_CUDA_CALLGRAPH"
	.align	4
	.sectionentsize	8
	.align		4
        /*0000*/ 	.word	0x00000000
	.align		4
        /*0004*/ 	.word	0xffffffff
	.align		4
        /*0008*/ 	.word	0x00000000
	.align		4
        /*000c*/ 	.word	0xfffffffe
	.align		4
        /*0010*/ 	.word	0x00000000
	.align		4
        /*0014*/ 	.word	0xfffffffd
	.align		4
        /*0018*/ 	.word	0x00000000
	.align		4
        /*001c*/ 	.word	0xfffffffc


//--------------------- .text._Z26bitonic_sort_shared_kernelPiiii --------------------------
	.section	.text._Z26bitonic_sort_shared_kernelPiiii,"ax",@progbits
	.align	128
        .global         _Z26bitonic_sort_shared_kernelPiiii
        .type           _Z26bitonic_sort_shared_kernelPiiii,@function
        .size           _Z26bitonic_sort_shared_kernelPiiii,(.L_x_8 - _Z26bitonic_sort_shared_kernelPiiii)
        .other          _Z26bitonic_sort_shared_kernelPiiii,@"STO_CUDA_ENTRY STV_DEFAULT"
_Z26bitonic_sort_shared_kernelPiiii:
.text._Z26bitonic_sort_shared_kernelPiiii:
[----:B------:R-:W-:Y:S01]  /*0000*/  LDC R1, c[0x0][0x37c] ;  /* 0x0000df00ff017b82 */ /* 0x000fe20000000800 */
[----:B------:R-:W0:Y:S01]  /*0010*/  S2R R7, SR_TID.X ;  /* 0x0000000000077919 */ /* 0x000e220000002100 */
[----:B------:R-:W1:Y:S06]  /*0020*/  LDCU UR8, c[0x0][0x360] ;  /* 0x00006c00ff0877ac */ /* 0x000e6c0008000800 */
[----:B------:R-:W0:Y:S01]  /*0030*/  S2UR UR4, SR_CTAID.X ;  /* 0x00000000000479c3 */ /* 0x000e220000002500 */
[----:B------:R-:W-:Y:S01]  /*0040*/  BSSY.RECONVERGENT B0, `(.L_x_0) ;  /* 0x0000018000007945 */ /* 0x000fe20003800200 */
[----:B------:R-:W2:Y:S01]  /*0050*/  LDCU UR9, c[0x0][0x390] ;  /* 0x00007200ff0977ac */ /* 0x000ea20008000800 */
[----:B------:R-:W3:Y:S05]  /*0060*/  LDCU UR10, c[0x0][0x38c] ;  /* 0x00007180ff0a77ac */ /* 0x000eea0008000800 */
[----:B------:R-:W0:Y:S01]  /*0070*/  LDC R0, c[0x0][0x360] ;  /* 0x0000d800ff007b82 */ /* 0x000e220000000800 */
[----:B------:R-:W4:Y:S07]  /*0080*/  LDCU.64 UR6, c[0x0][0x358] ;  /* 0x00006b00ff0677ac */ /* 0x000f2e0008000a00 */
[----:B------:R-:W5:Y:S08]  /*0090*/  S2UR UR5, SR_CgaCtaId ;  /* 0x00000000000579c3 */ /* 0x000f700000008800 */
[----:B------:R-:W4:Y:S01]  /*00a0*/  LDC.64 R2, c[0x0][0x380] ;  /* 0x0000e000ff027b82 */ /* 0x000f220000000a00 */
[----:B---3--:R-:W-:-:S02]  /*00b0*/  IMAD.U32 R4, RZ, RZ, UR10 ;  /* 0x0000000aff047e24 */ /* 0x008fc4000f8e00ff */
[----:B0-----:R-:W-:Y:S01]  /*00c0*/  IMAD R5, R0, UR4, R7 ;  /* 0x0000000400057c24 */ /* 0x001fe2000f8e0207 */
[----:B------:R-:W-:-:S04]  /*00d0*/  UMOV UR4, 0x400 ;  /* 0x0000040000047882 */ /* 0x000fc80000000000 */
[----:B--2---:R-:W-:Y:S01]  /*00e0*/  ISETP.GE.AND P0, PT, R5, UR9, PT ;  /* 0x0000000905007c0c */ /* 0x004fe2000bf06270 */
[----:B-----5:R-:W-:Y:S02]  /*00f0*/  ULEA UR4, UR5, UR4, 0x18 ;  /* 0x0000000405047291 */ /* 0x020fe4000f8ec0ff */
[----:B-1----:R-:W-:-:S04]  /*0100*/  USHF.L.U32 UR5, UR8, 0x2, URZ ;  /* 0x0000000208057899 */ /* 0x002fc800080006ff */
[----:B------:R-:W-:Y:S01]  /*0110*/  LEA R0, R7, UR4, 0x2 ;  /* 0x0000000407007c11 */ /* 0x000fe2000f8e10ff */
[----:B----4-:R-:W-:-:S05]  /*0120*/  IMAD.WIDE R2, R5, 0x4, R2 ;  /* 0x0000000405027825 */ /* 0x010fca00078e0202 */
[----:B------:R-:W-:Y:S05]  /*0130*/  @P0 BRA `(.L_x_1) ;  /* 0x0000000000200947 */ /* 0x000fea0003800000 */
[----:B------:R-:W-:Y:S01]  /*0140*/  VIADD R6, R5, UR8 ;  /* 0x0000000805067c36 */ /* 0x000fe20008000000 */
[----:B------:R-:W2:Y:S04]  /*0150*/  LDG.E R11, desc[UR6][R2.64] ;  /* 0x00000006020b7981 */ /* 0x000ea8000c1e1900 */
[----:B------:R-:W-:-:S13]  /*0160*/  ISETP.GE.AND P0, PT, R6, UR9, PT ;  /* 0x0000000906007c0c */ /* 0x000fda000bf06270 */
[----:B------:R-:W-:-:S05]  /*0170*/  @!P0 IADD3 R8, P1, PT, R2, UR5, RZ ;  /* 0x0000000502088c10 */ /* 0x000fca000ff3e0ff */
[----:B------:R-:W-:-:S06]  /*0180*/  @!P0 IMAD.X R9, RZ, RZ, R3, P1 ;  /* 0x000000ffff098224 */ /* 0x000fcc00008e0603 */
[----:B------:R-:W3:Y:S04]  /*0190*/  @!P0 LDG.E R9, desc[UR6][R8.64] ;  /* 0x0000000608098981 */ /* 0x000ee8000c1e1900 */
[----:B--2---:R0:W-:Y:S04]  /*01a0*/  STS [R0], R11 ;  /* 0x0000000b00007388 */ /* 0x0041e80000000800 */
[----:B---3--:R0:W-:Y:S02]  /*01b0*/  @!P0 STS [R0+UR5], R9 ;  /* 0x0000000900008988 */ /* 0x0081e40008000805 */
.L_x_1:
[----:B------:R-:W-:Y:S05]  /*01c0*/  BSYNC.RECONVERGENT B0 ;  /* 0x0000000000007941 */ /* 0x000fea0003800200 */
.L_x_0:
[----:B------:R-:W1:Y:S02]  /*01d0*/  LDCU UR9, c[0x0][0x38c] ;  /* 0x00007180ff0977ac */ /* 0x000e640008000800 */
[----:B-1----:R-:W-:Y:S01]  /*01e0*/  UISETP.GT.AND UP0, UPT, UR8, UR9, UPT ;  /* 0x000000090800728c */ /* 0x002fe2000bf04270 */
[----:B------:R-:W-:Y:S08]  /*01f0*/  BAR.SYNC.DEFER_BLOCKING 0x0 ;  /* 0x0000000000007b1d */ /* 0x000ff00000010000 */
[----:B------:R-:W-:Y:S05]  /*0200*/  BRA.U UP0, `(.L_x_2) ;  /* 0x00000005000c7547 */ /* 0x000fea000b800000 */
[----:B------:R-:W0:Y:S01]  /*0210*/  LDC R10, c[0x0][0x388] ;  /* 0x0000e200ff0a7b82 */ /* 0x000e220000000800 */
[----:B------:R-:W-:Y:S01]  /*0220*/  USHF.R.U32.HI UR9, URZ, 0x1, UR8 ;  /* 0x00000001ff097899 */ /* 0x000fe20008011608 */
[----:B------:R-:W1:Y:S01]  /*0230*/  LDCU UR10, c[0x0][0x390] ;  /* 0x00007200ff0a77ac */ /* 0x000e620008000800 */
[----:B0-----:R-:W-:-:S04]  /*0240*/  IABS R11, R10 ;  /* 0x0000000a000b7213 */ /* 0x001fc80000000000 */
[----:B------:R-:W0:Y:S08]  /*0250*/  I2F.RP R6, R11 ;  /* 0x0000000b00067306 */ /* 0x000e300000209400 */
[----:B0-----:R-:W0:Y:S02]  /*0260*/  MUFU.RCP R6, R6 ;  /* 0x0000000600067308 */ /* 0x001e240000001000 */
[----:B0-----:R-:W-:-:S06]  /*0270*/  VIADD R8, R6, 0xffffffe ;  /* 0x0ffffffe06087836 */ /* 0x001fcc0000000000 */
[----:B------:R0:W2:Y:S02]  /*0280*/  F2I.FTZ.U32.TRUNC.NTZ R9, R8 ;  /* 0x0000000800097305 */ /* 0x0000a4000021f000 */
[----:B0-----:R-:W-:Y:S02]  /*0290*/  HFMA2 R8, -RZ, RZ, 0, 0 ;  /* 0x00000000ff087431 */ /* 0x001fe400000001ff */
[----:B--2---:R-:W-:-:S04]  /*02a0*/  IMAD.MOV R12, RZ, RZ, -R9 ;  /* 0x000000ffff0c7224 */ /* 0x004fc800078e0a09 */
[----:B------:R-:W-:Y:S01]  /*02b0*/  IMAD R13, R12, R11, RZ ;  /* 0x0000000b0c0d7224 */ /* 0x000fe200078e02ff */
[----:B------:R-:W-:-:S03]  /*02c0*/  IABS R12, R5 ;  /* 0x00000005000c7213 */ /* 0x000fc60000000000 */
[----:B------:R-:W-:-:S06]  /*02d0*/  IMAD.HI.U32 R9, R9, R13, R8 ;  /* 0x0000000d09097227 */ /* 0x000fcc00078e0008 */
[----:B------:R-:W-:-:S04]  /*02e0*/  IMAD.HI.U32 R9, R9, R12, RZ ;  /* 0x0000000c09097227 */ /* 0x000fc800078e00ff */
[----:B------:R-:W-:-:S04]  /*02f0*/  IMAD.MOV R6, RZ, RZ, -R9 ;  /* 0x000000ffff067224 */ /* 0x000fc800078e0a09 */
[----:B------:R-:W-:-:S05]  /*0300*/  IMAD R6, R11, R6, R12 ;  /* 0x000000060b067224 */ /* 0x000fca00078e020c */
[----:B------:R-:W-:-:S13]  /*0310*/  ISETP.GT.U32.AND P1, PT, R11, R6, PT ;  /* 0x000000060b00720c */ /* 0x000fda0003f24070 */
[----:B------:R-:W-:Y:S02]  /*0320*/  @!P1 IMAD.IADD R6, R6, 0x1, -R11 ;  /* 0x0000000106069824 */ /* 0x000fe400078e0a0b */
[----:B------:R-:W-:Y:S01]  /*0330*/  @!P1 VIADD R9, R9, 0x1 ;  /* 0x0000000109099836 */ /* 0x000fe20000000000 */
[----:B------:R-:W-:Y:S02]  /*0340*/  ISETP.NE.AND P1, PT, R10, RZ, PT ;  /* 0x000000ff0a00720c */ /* 0x000fe40003f25270 */
[----:B------:R-:W-:Y:S02]  /*0350*/  ISETP.GE.U32.AND P0, PT, R6, R11, PT ;  /* 0x0000000b0600720c */ /* 0x000fe40003f06070 */
[----:B------:R-:W-:-:S04]  /*0360*/  LOP3.LUT R6, R5, R10, RZ, 0x3c, !PT ;  /* 0x0000000a05067212 */ /* 0x000fc800078e3cff */
[----:B------:R-:W-:-:S07]  /*0370*/  ISETP.GE.AND P2, PT, R6, RZ, PT ;  /* 0x000000ff0600720c */ /* 0x000fce0003f46270 */
[----:B------:R-:W-:-:S06]  /*0380*/  @P0 VIADD R9, R9, 0x1 ;  /* 0x0000000109090836 */ /* 0x000fcc0000000000 */
[----:B------:R-:W-:Y:S02]  /*0390*/  @!P2 IADD3 R9, PT, PT, -R9, RZ, RZ ;  /* 0x000000ff0909a210 */ /* 0x000fe40007ffe1ff */
[----:B------:R-:W-:Y:S02]  /*03a0*/  @!P1 LOP3.LUT R9, RZ, R10, RZ, 0x33, !PT ;  /* 0x0000000aff099212 */ /* 0x000fe400078e33ff */
[----:B------:R-:W-:Y:S01]  /*03b0*/  ISETP.GE.U32.AND P1, PT, R7, UR9, PT ;  /* 0x0000000907007c0c */ /* 0x000fe2000bf26070 */
[----:B------:R-:W-:Y:S01]  /*03c0*/  USHF.L.U32 UR9, UR8, 0x1, URZ ;  /* 0x0000000108097899 */ /* 0x000fe200080006ff */
[----:B------:R-:W-:-:S04]  /*03d0*/  LOP3.LUT R9, R9, 0x1, RZ, 0xc0, !PT ;  /* 0x0000000109097812 */ /* 0x000fc800078ec0ff */
[----:B-1----:R-:W-:-:S13]  /*03e0*/  ISETP.NE.U32.AND P2, PT, R9, 0x1, PT ;  /* 0x000000010900780c */ /* 0x002fda0003f45070 */
.L_x_5:
[----:B------:R-:W-:Y:S04]  /*03f0*/  BSSY.RECONVERGENT B0, `(.L_x_3) ;  /* 0x0000020000007945 */ /* 0x000fe80003800200 */
[----:B0-----:R-:W-:Y:S05]  /*0400*/  @P1 BRA `(.L_x_4) ;  /* 0x0000000000781947 */ /* 0x001fea0003800000 */
[----:B------:R-:W0:Y:S01]  /*0410*/  I2F.U32.RP R6, R4 ;  /* 0x0000000400067306 */ /* 0x000e220000209000 */
[----:B------:R-:W-:-:S07]  /*0420*/  ISETP.NE.U32.AND P3, PT, R4, RZ, PT ;  /* 0x000000ff0400720c */ /* 0x000fce0003f65070 */
[----:B0-----:R-:W0:Y:S02]  /*0430*/  MUFU.RCP R6, R6 ;  /* 0x0000000600067308 */ /* 0x001e240000001000 */
[----:B0-----:R-:W-:-:S06]  /*0440*/  VIADD R8, R6, 0xffffffe ;  /* 0x0ffffffe06087836 */ /* 0x001fcc0000000000 */
[----:B------:R0:W1:Y:S02]  /*0450*/  F2I.FTZ.U32.TRUNC.NTZ R9, R8 ;  /* 0x0000000800097305 */ /* 0x000064000021f000 */
[----:B0-----:R-:W-:Y:S02]  /*0460*/  IMAD.MOV.U32 R8, RZ, RZ, RZ ;  /* 0x000000ffff087224 */ /* 0x001fe400078e00ff */
[----:B-1----:R-:W-:-:S04]  /*0470*/  IMAD.MOV R11, RZ, RZ, -R9 ;  /* 0x000000ffff0b7224 */ /* 0x002fc800078e0a09 */
[----:B------:R-:W-:-:S04]  /*0480*/  IMAD R11, R11, R4, RZ ;  /* 0x000000040b0b7224 */ /* 0x000fc800078e02ff */
[----:B------:R-:W-:-:S06]  /*0490*/  IMAD.HI.U32 R10, R9, R11, R8 ;  /* 0x0000000b090a7227 */ /* 0x000fcc00078e0008 */
[----:B------:R-:W-:-:S04]  /*04a0*/  IMAD.HI.U32 R10, R10, R7, RZ ;  /* 0x000000070a0a7227 */ /* 0x000fc800078e00ff */
[----:B------:R-:W-:-:S04]  /*04b0*/  IMAD.MOV R10, RZ, RZ, -R10 ;  /* 0x000000ffff0a7224 */ /* 0x000fc800078e0a0a */
[----:B------:R-:W-:-:S05]  /*04c0*/  IMAD R9, R4, R10, R7 ;  /* 0x0000000a04097224 */ /* 0x000fca00078e0207 */
[----:B------:R-:W-:-:S13]  /*04d0*/  ISETP.GE.U32.AND P0, PT, R9, R4, PT ;  /* 0x000000040900720c */ /* 0x000fda0003f06070 */
[----:B------:R-:W-:-:S04]  /*04e0*/  @P0 IADD3 R9, PT, PT, R9, -R4, RZ ;  /* 0x8000000409090210 */ /* 0x000fc80007ffe0ff */
[----:B------:R-:W-:-:S13]  /*04f0*/  ISETP.GE.U32.AND P0, PT, R9, R4, PT ;  /* 0x000000040900720c */ /* 0x000fda0003f06070 */
[----:B------:R-:W-:Y:S01]  /*0500*/  @P0 IMAD.IADD R9, R9, 0x1, -R4 ;  /* 0x0000000109090824 */ /* 0x000fe200078e0a04 */
[----:B------:R-:W-:-:S05]  /*0510*/  @!P3 LOP3.LUT R9, RZ, R4, RZ, 0x33, !PT ;  /* 0x00000004ff09b212 */ /* 0x000fca00078e33ff */
[----:B------:R-:W-:-:S04]  /*0520*/  IMAD.IADD R6, R7, 0x1, -R9 ;  /* 0x0000000107067824 */ /* 0x000fc800078e0a09 */
[----:B------:R-:W-:-:S04]  /*0530*/  IMAD R9, R6, 0x2, R9 ;  /* 0x0000000206097824 */ /* 0x000fc800078e0209 */
[----:B------:R-:W-:-:S05]  /*0540*/  IMAD.IADD R6, R9, 0x1, R4 ;  /* 0x0000000109067824 */ /* 0x000fca00078e0204 */
[----:B------:R-:W-:-:S04]  /*0550*/  ISETP.GE.AND P0, PT, R6, UR9, PT ;  /* 0x0000000906007c0c */ /* 0x000fc8000bf06270 */
[----:B------:R-:W-:-:S13]  /*0560*/  ISETP.GE.OR P0, PT, R5, UR10, P0 ;  /* 0x0000000a05007c0c */ /* 0x000fda0008706670 */
[----:B------:R-:W-:Y:S05]  /*0570*/  @P0 BRA `(.L_x_4) ;  /* 0x00000000001c0947 */ /* 0x000fea0003800000 */
[----:B------:R-:W-:-:S04]  /*0580*/  LEA R9, R9, UR4, 0x2 ;  /* 0x0000000409097c11 */ /* 0x000fc8000f8e10ff */
[----:B------:R-:W-:Y:S01]  /*0590*/  LEA R11, R4, R9, 0x2 ;  /* 0x00000009040b7211 */ /* 0x000fe200078e10ff */
[----:B------:R-:W-:Y:S04]  /*05a0*/  LDS R6, [R9] ;  /* 0x0000000009067984 */ /* 0x000fe80000000800 */
[----:B------:R-:W0:Y:S02]  /*05b0*/  LDS R8, [R11] ;  /* 0x000000000b087984 */ /* 0x000e240000000800 */
[----:B0-----:R-:W-:-:S13]  /*05c0*/  ISETP.LE.XOR P0, PT, R6, R8, !P2 ;  /* 0x000000080600720c */ /* 0x001fda0005703a70 */
[----:B------:R0:W-:Y:S04]  /*05d0*/  @!P0 STS [R9], R8 ;  /* 0x0000000809008388 */ /* 0x0001e80000000800 */
[----:B------:R0:W-:Y:S02]  /*05e0*/  @!P0 STS [R11], R6 ;  /* 0x000000060b008388 */ /* 0x0001e40000000800 */
.L_x_4:
[----:B------:R-:W-:Y:S05]  /*05f0*/  BSYNC.RECONVERGENT B0 ;  /* 0x0000000000007941 */ /* 0x000fea0003800200 */
.L_x_3:
[----:B------:R-:W-:Y:S01]  /*0600*/  SHF.R.U32.HI R4, RZ, 0x1, R4 ;  /* 0x00000001ff047819 */ /* 0x000fe20000011604 */
[----:B------:R-:W-:Y:S03]  /*0610*/  BAR.SYNC.DEFER_BLOCKING 0x0 ;  /* 0x0000000000007b1d */ /* 0x000fe60000010000 */
[----:B------:R-:W-:-:S13]  /*0620*/  ISETP.GE.U32.AND P0, PT, R4, UR8, PT ;  /* 0x0000000804007c0c */ /* 0x000fda000bf06070 */
[----:B------:R-:W-:Y:S05]  /*0630*/  @P0 BRA `(.L_x_5) ;  /* 0xfffffffc006c0947 */ /* 0x000fea000383ffff */
.L_x_2:
[----:B------:R-:W1:Y:S02]  /*0640*/  LDCU UR11, c[0x0][0x390] ;  /* 0x00007200ff0b77ac */ /* 0x000e640008000800 */
[----:B-1----:R-:W-:-:S13]  /*0650*/  ISETP.GE.AND P0, PT, R5, UR11, PT ;  /* 0x0000000b05007c0c */ /* 0x002fda000bf06270 */
[----:B------:R-:W-:Y:S05]  /*0660*/  @P0 EXIT ;  /* 0x000000000000094d */ /* 0x000fea0003800000 */
[----:B------:R-:W1:Y:S01]  /*0670*/  LDS R7, [R0] ;  /* 0x0000000000077984 */ /* 0x000e620000000800 */
[----:B------:R-:W-:-:S05]  /*0680*/  VIADD R5, R5, UR8 ;  /* 0x0000000805057c36 */ /* 0x000fca0008000000 */
[----:B------:R-:W-:Y:S01]  /*0690*/  ISETP.GE.AND P0, PT, R5, UR11, PT ;  /* 0x0000000b05007c0c */ /* 0x000fe2000bf06270 */
[----:B-1----:R1:W-:-:S12]  /*06a0*/  STG.E desc[UR6][R2.64], R7 ;  /* 0x0000000702007986 */ /* 0x0023d8000c101906 */
[----:B------:R-:W-:Y:S05]  /*06b0*/  @P0 EXIT ;  /* 0x000000000000094d */ /* 0x000fea0003800000 */
[----:B------:R-:W2:Y:S01]  /*06c0*/  LDS R5, [R0+UR5] ;  /* 0x0000000500057984 */ /* 0x000ea20008000800 */
[----:B-1----:R-:W-:-:S05]  /*06d0*/  IADD3 R2, P0, PT, R2, UR5, RZ ;  /* 0x0000000502027c10 */ /* 0x002fca000ff1e0ff */
[----:B------:R-:W-:-:S05]  /*06e0*/  IMAD.X R3, RZ, RZ, R3, P0 ;  /* 0x000000ffff037224 */ /* 0x000fca00000e0603 */
[----:B--2---:R-:W-:Y:S01]  /*06f0*/  STG.E desc[UR6][R2.64], R5 ;  /* 0x0000000502007986 */ /* 0x004fe2000c101906 */
[----:B------:R-:W-:Y:S05]  /*0700*/  EXIT ;  /* 0x000000000000794d */ /* 0x000fea0003800000 */
.L_x_6:
[----:B------:R-:W-:-:S00]  /*0710*/  BRA `(.L_x_6) ;  /* 0xfffffffc00fc7947 */ /* 0x000fc0000383ffff */
[----:B------:R-:W-:-:S00]  /*0720*/  NOP ;  /* 0x0000000000007918 */ /* 0x000fc00000000000 */
        /* <DEDUP_REMOVED lines=13> */
.L_x_8:


//--------------------- .text._Z19bitonic_sort_kernelPiiii --------------------------
	.section	.text._Z19bitonic_sort_kernelPiiii,"ax",@progbits
	.align	128
        .global         _Z19bitonic_sort_kernelPiiii
        .type           _Z19bitonic_sort_kernelPiiii,@function
        .size           _Z19bitonic_sort_kernelPiiii,(.L_x_9 - _Z19bitonic_sort_kernelPiiii)
        .other          _Z19bitonic_sort_kernelPiiii,@"STO_CUDA_ENTRY STV_DEFAULT"
_Z19bitonic_sort_kernelPiiii:
.text._Z19bitonic_sort_kernelPiiii:
[----:B------:R-:W-:Y:S01]  /*0000*/  LDC R1, c[0x0][0x37c] ;  /* 0x0000df00ff017b82 */ /* 0x000fe20000000800 */
[----:B------:R-:W0:Y:S07]  /*0010*/  S2R R3, SR_TID.X ;  /* 0x0000000000037919 */ /* 0x000e2e0000002100 */
[----:B------:R-:W0:Y:S01]  /*0020*/  S2UR UR5, SR_CTAID.X ;  /* 0x00000000000579c3 */ /* 0x000e220000002500 */
[----:B------:R-:W1:Y:S07]  /*0030*/  LDCU UR6, c[0x0][0x390] ;  /* 0x00007200ff0677ac */ /* 0x000e6e0008000800 */
[----:B------:R-:W0:Y:S01]  /*0040*/  LDC R0, c[0x0][0x360] ;  /* 0x0000d800ff007b82 */ /* 0x000e220000000800 */
[----:B-1----:R-:W-:-:S04]  /*0050*/  ULEA.HI UR4, UR6, UR6, URZ, 0x1 ;  /* 0x0000000606047291 */ /* 0x002fc8000f8f08ff */
[----:B------:R-:W-:Y:S01]  /*0060*/  USHF.R.S32.HI UR4, URZ, 0x1, UR4 ;  /* 0x00000001ff047899 */ /* 0x000fe20008011404 */
[----:B0-----:R-:W-:-:S05]  /*0070*/  IMAD R0, R0, UR5, R3 ;  /* 0x0000000500007c24 */ /* 0x001fca000f8e0203 */
[----:B------:R-:W-:-:S13]  /*0080*/  ISETP.GE.AND P0, PT, R0, UR4, PT ;  /* 0x0000000400007c0c */ /* 0x000fda000bf06270 */
[----:B------:R-:W-:Y:S05]  /*0090*/  @P0 EXIT ;  /* 0x000000000000094d */ /* 0x000fea0003800000 */
[----:B------:R-:W0:Y:S01]  /*00a0*/  LDC R5, c[0x0][0x38c] ;  /* 0x0000e300ff057b82 */ /* 0x000e220000000800 */
[----:B------:R-:W-:Y:S02]  /*00b0*/  IABS R6, R0 ;  /* 0x0000000000067213 */ /* 0x000fe40000000000 */
[----:B------:R-:W-:Y:S02]  /*00c0*/  ISETP.GE.AND P2, PT, R0, RZ, PT ;  /* 0x000000ff0000720c */ /* 0x000fe40003f46270 */
[----:B0-----:R-:W-:-:S04]  /*00d0*/  IABS R8, R5 ;  /* 0x0000000500087213 */ /* 0x001fc80000000000 */
[----:B------:R-:W0:Y:S08]  /*00e0*/  I2F.RP R4, R8 ;  /* 0x0000000800047306 */ /* 0x000e300000209400 */
[----:B0-----:R-:W0:Y:S02]  /*00f0*/  MUFU.RCP R4, R4 ;  /* 0x0000000400047308 */ /* 0x001e240000001000 */
[----:B0-----:R-:W-:-:S06]  /*0100*/  VIADD R2, R4, 0xffffffe ;  /* 0x0ffffffe04027836 */ /* 0x001fcc0000000000 */
[----:B------:R0:W1:Y:S02]  /*0110*/  F2I.FTZ.U32.TRUNC.NTZ R3, R2 ;  /* 0x0000000200037305 */ /* 0x000064000021f000 */
[----:B0-----:R-:W-:Y:S02]  /*0120*/  IMAD.MOV.U32 R2, RZ, RZ, RZ ;  /* 0x000000ffff027224 */ /* 0x001fe400078e00ff */
[----:B-1----:R-:W-:-:S04]  /*0130*/  IMAD.MOV R7, RZ, RZ, -R3 ;  /* 0x000000ffff077224 */ /* 0x002fc800078e0a03 */
[----:B------:R-:W-:-:S04]  /*0140*/  IMAD R7, R7, R8, RZ ;  /* 0x0000000807077224 */ /* 0x000fc800078e02ff */
[----:B------:R-:W-:-:S06]  /*0150*/  IMAD.HI.U32 R3, R3, R7, R2 ;  /* 0x0000000703037227 */ /* 0x000fcc00078e0002 */
[----:B------:R-:W-:-:S05]  /*0160*/  IMAD.HI.U32 R3, R3, R6, RZ ;  /* 0x0000000603037227 */ /* 0x000fca00078e00ff */
[----:B------:R-:W-:-:S05]  /*0170*/  IADD3 R3, PT, PT, -R3, RZ, RZ ;  /* 0x000000ff03037210 */ /* 0x000fca0007ffe1ff */
[----:B------:R-:W-:-:S05]  /*0180*/  IMAD R3, R8, R3, R6 ;  /* 0x0000000308037224 */ /* 0x000fca00078e0206 */
[----:B------:R-:W-:-:S13]  /*0190*/  ISETP.GT.U32.AND P0, PT, R8, R3, PT ;  /* 0x000000030800720c */ /* 0x000fda0003f04070 */
[----:B------:R-:W-:Y:S01]  /*01a0*/  @!P0 IMAD.IADD R3, R3, 0x1, -R8 ;  /* 0x0000000103038824 */ /* 0x000fe200078e0a08 */
[----:B------:R-:W-:-:S04]  /*01b0*/  ISETP.NE.AND P0, PT, R5, RZ, PT ;  /* 0x000000ff0500720c */ /* 0x000fc80003f05270 */
[----:B------:R-:W-:-:S13]  /*01c0*/  ISETP.GT.U32.AND P1, PT, R8, R3, PT ;  /* 0x000000030800720c */ /* 0x000fda0003f24070 */
[----:B------:R-:W-:-:S05]  /*01d0*/  @!P1 IMAD.IADD R3, R3, 0x1, -R8 ;  /* 0x0000000103039824 */ /* 0x000fca00078e0a08 */
[----:B------:R-:W-:Y:S02]  /*01e0*/  @!P2 IADD3 R3, PT, PT, -R3, RZ, RZ ;  /* 0x000000ff0303a210 */ /* 0x000fe40007ffe1ff */
[----:B------:R-:W-:-:S05]  /*01f0*/  @!P0 LOP3.LUT R3, RZ, R5, RZ, 0x33, !PT ;  /* 0x00000005ff038212 */ /* 0x000fca00078e33ff */
[----:B------:R-:W-:-:S04]  /*0200*/  IMAD.IADD R2, R0, 0x1, -R3 ;  /* 0x0000000100027824 */ /* 0x000fc800078e0a03 */
[----:B------:R-:W-:-:S05]  /*0210*/  IMAD R4, R2, 0x2, R3 ;  /* 0x0000000202047824 */ /* 0x000fca00078e0203 */
[----:B------:R-:W-:-:S04]  /*0220*/  IADD3 R2, PT, PT, R4, R5, RZ ;  /* 0x0000000504027210 */ /* 0x000fc80007ffe0ff */
[----:B------:R-:W-:-:S13]  /*0230*/  ISETP.GE.AND P0, PT, R2, UR6, PT ;  /* 0x0000000602007c0c */ /* 0x000fda000bf06270 */
[----:B------:R-:W-:Y:S05]  /*0240*/  @P0 EXIT ;  /* 0x000000000000094d */ /* 0x000fea0003800000 */
[----:B------:R-:W0:Y:S01]  /*0250*/  LDC.64 R2, c[0x0][0x380] ;  /* 0x0000e000ff027b82 */ /* 0x000e220000000a00 */
[----:B------:R-:W1:Y:S07]  /*0260*/  LDCU.64 UR4, c[0x0][0x358] ;  /* 0x00006b00ff0477ac */ /* 0x000e6e0008000a00 */
[----:B------:R-:W2:Y:S01]  /*0270*/  LDC R13, c[0x0][0x388] ;  /* 0x0000e200ff0d7b82 */ /* 0x000ea20000000800 */
[----:B0-----:R-:W-:-:S05]  /*0280*/  IMAD.WIDE R2, R4, 0x4, R2 ;  /* 0x0000000404027825 */ /* 0x001fca00078e0202 */
[----:B-1----:R-:W3:Y:S01]  /*0290*/  LDG.E R17, desc[UR4][R2.64] ;  /* 0x0000000402117981 */ /* 0x002ee2000c1e1900 */
[----:B------:R-:W-:-:S05]  /*02a0*/  IMAD.WIDE R4, R5, 0x4, R2 ;  /* 0x0000000405047825 */ /* 0x000fca00078e0202 */
[----:B------:R-:W3:Y:S01]  /*02b0*/  LDG.E R12, desc[UR4][R4.64] ;  /* 0x00000004040c7981 */ /* 0x000ee2000c1e1900 */
[----:B--2---:R-:W-:-:S04]  /*02c0*/  IABS R11, R13 ;  /* 0x0000000d000b7213 */ /* 0x004fc80000000000 */
[----:B------:R-:W0:Y:S08]  /*02d0*/  I2F.RP R7, R11 ;  /* 0x0000000b00077306 */ /* 0x000e300000209400 */
[----:B0-----:R-:W0:Y:S02]  /*02e0*/  MUFU.RCP R7, R7 ;  /* 0x0000000700077308 */ /* 0x001e240000001000 */
[----:B0-----:R-:W-:-:S06]  /*02f0*/  VIADD R8, R7, 0xffffffe ;  /* 0x0ffffffe07087836 */ /* 0x001fcc0000000000 */
[----:B------:R0:W1:Y:S02]  /*0300*/  F2I.FTZ.U32.TRUNC.NTZ R9, R8 ;  /* 0x0000000800097305 */ /* 0x000064000021f000 */
[----:B0-----:R-:W-:Y:S02]  /*0310*/  HFMA2 R8, -RZ, RZ, 0, 0 ;  /* 0x00000000ff087431 */ /* 0x001fe400000001ff */
[----:B-1----:R-:W-:-:S04]  /*0320*/  IMAD.MOV R10, RZ, RZ, -R9 ;  /* 0x000000ffff0a7224 */ /* 0x002fc800078e0a09 */
[----:B------:R-:W-:-:S04]  /*0330*/  IMAD R15, R10, R11, RZ ;  /* 0x0000000b0a0f7224 */ /* 0x000fc800078e02ff */
[----:B------:R-:W-:-:S06]  /*0340*/  IMAD.HI.U32 R9, R9, R15, R8 ;  /* 0x0000000f09097227 */ /* 0x000fcc00078e0008 */
[----:B------:R-:W-:-:S04]  /*0350*/  IMAD.HI.U32 R9, R9, R6, RZ ;  /* 0x0000000609097227 */ /* 0x000fc800078e00ff */
[----:B------:R-:W-:-:S04]  /*0360*/  IMAD.MOV R10, RZ, RZ, -R9 ;  /* 0x000000ffff0a7224 */ /* 0x000fc800078e0a09 */
[----:B------:R-:W-:-:S05]  /*0370*/  IMAD R6, R11, R10, R6 ;  /* 0x0000000a0b067224 */ /* 0x000fca00078e0206 */
[----:B------:R-:W-:Y:S02]  /*0380*/  ISETP.GT.U32.AND P2, PT, R11, R6, PT ;  /* 0x000000060b00720c */ /* 0x000fe40003f44070 */
[----:B------:R-:W-:-:S11]  /*0390*/  LOP3.LUT R0, R0, R13, RZ, 0x3c, !PT ;  /* 0x0000000d00007212 */ /* 0x000fd600078e3cff */
[----:B------:R-:W-:-:S05]  /*03a0*/  @!P2 IMAD.IADD R6, R6, 0x1, -R11 ;  /* 0x000000010606a824 */ /* 0x000fca00078e0a0b */
[----:B------:R-:W-:Y:S02]  /*03b0*/  ISETP.GE.U32.AND P0, PT, R6, R11, PT ;  /* 0x0000000b0600720c */ /* 0x000fe40003f06070 */
[----:B------:R-:W-:Y:S02]  /*03c0*/  ISETP.GE.AND P1, PT, R0, RZ, PT ;  /* 0x000000ff0000720c */ /* 0x000fe40003f26270 */
[----:B------:R-:W-:Y:S02]  /*03d0*/  @!P2 IADD3 R9, PT, PT, R9, 0x1, RZ ;  /* 0x000000010909a810 */ /* 0x000fe40007ffe0ff */
[----:B------:R-:W-:-:S07]  /*03e0*/  ISETP.NE.AND P2, PT, R13, RZ, PT ;  /* 0x000000ff0d00720c */ /* 0x000fce0003f45270 */
[----:B------:R-:W-:-:S05]  /*03f0*/  @P0 VIADD R9, R9, 0x1 ;  /* 0x0000000109090836 */ /* 0x000fca0000000000 */
[----:B------:R-:W-:Y:S02]  /*0400*/  @!P1 IADD3 R9, PT, PT, -R9, RZ, RZ ;  /* 0x000000ff09099210 */ /* 0x000fe40007ffe1ff */
[----:B------:R-:W-:-:S04]  /*0410*/  @!P2 LOP3.LUT R9, RZ, R13, RZ, 0x33, !PT ;  /* 0x0000000dff09a212 */ /* 0x000fc800078e33ff */
[----:B------:R-:W-:-:S04]  /*0420*/  LOP3.LUT R9, R9, 0x1, RZ, 0xc0, !PT ;  /* 0x0000000109097812 */ /* 0x000fc800078ec0ff */
[----:B------:R-:W-:-:S04]  /*0430*/  ISETP.NE.U32.AND P0, PT, R9, 0x1, PT ;  /* 0x000000010900780c */ /* 0x000fc80003f05070 */
[----:B---3--:R-:W-:-:S13]  /*0440*/  ISETP.LE.XOR P0, PT, R17, R12, !P0 ;  /* 0x0000000c1100720c */ /* 0x008fda0004703a70 */
[----:B------:R-:W-:Y:S05]  /*0450*/  @P0 EXIT ;  /* 0x000000000000094d */ /* 0x000fea0003800000 */
[----:B------:R-:W-:Y:S04]  /*0460*/  STG.E desc[UR4][R2.64], R12 ;  /* 0x0000000c02007986 */ /* 0x000fe8000c101904 */
[----:B------:R-:W-:Y:S01]  /*0470*/  STG.E desc[UR4][R4.64], R17 ;  /* 0x0000001104007986 */ /* 0x000fe2000c101904 */
[----:B------:R-:W-:Y:S05]  /*0480*/  EXIT ;  /* 0x000000000000794d */ /* 0x000fea0003800000 */
.L_x_7:
        /* <DEDUP_REMOVED lines=15> */
.L_x_9:


//--------------------- .nv.shared._Z26bitonic_sort_shared_kernelPiiii --------------------------
	.section	.nv.shared._Z26bitonic_sort_shared_kernelPiiii,"aw",@nobits
	.sectionflags	@""
	.align	16
	.zero		1024


//--------------------- .nv.shared.reserved.0     --------------------------
	.section	.nv.shared.reserved.0,"aw",@nobits
	.weak		__nv_reservedSMEM_offset_0_alias
	.size		__nv_reservedSMEM_offset_0_alias, 0, 64
	.other		__nv_reservedSMEM_offset_0_alias,@"STO_CUDA_RESERVED_SHARED STV_DEFAULT"
__nv_reservedSMEM_offset_0_alias:
	.zero		0
	.zero		64


//--------------------- .nv.shared._Z19bitonic_sort_kernelPiiii --------------------------
	.section	.nv.shared._Z19bitonic_sort_kernelPiiii,"aw",@nobits
	.sectionflags	@""
	.align	16
	.zero		1024


//--------------------- .nv.constant0._Z26bitonic_sort_shared_kernelPiiii --------------------------
	.section	.nv.constant0._Z26bitonic_sort_shared_kernelPiiii,"a",@progbits
	.sectionflags	@""
	.align	4
.nv.constant0._Z26bitonic_sort_shared_kernelPiiii:
	.zero		916


//--------------------- .nv.constant0._Z19bitonic_sort_kernelPiiii --------------------------
	.section	.nv.constant0._Z19bitonic_sort_kernelPiiii,"a",@progbits
	.sectionflags	@""
	.align	4
.nv.constant0._Z19bitonic_sort_kernelPiiii:
	.zero		916


//--------------------- SYMBOLS --------------------------

	.type		.nv.reservedSmem.offset0,@object
	.size		.nv.reservedSmem.offset0,0x4
	.type		.nv.reservedSmem.cap,@object
	.size		.nv.reservedSmem.cap,0x4
